//
// Generated by NVIDIA NVVM Compiler
//
// Compiler Build ID: CL-36424714
// Cuda compilation tools, release 13.0, V13.0.88
// Based on NVVM 20.0.0
//

.version 9.0
.target sm_100
.address_size 64

	// .globl	_Z5saxpyifPfS_

.visible .entry _Z5saxpyifPfS_(
	.param .u32 _Z5saxpyifPfS__param_0,
	.param .f32 _Z5saxpyifPfS__param_1,
	.param .u64 .ptr .align 1 _Z5saxpyifPfS__param_2,
	.param .u64 .ptr .align 1 _Z5saxpyifPfS__param_3
)
{
	.reg .pred 	%p<7>;
	.reg .b32 	%r<31>;
	.reg .b32 	%f<17>;
	.reg .b64 	%rd<18>;

	ld.param.u32 	%r12, [_Z5saxpyifPfS__param_0];
	ld.param.f32 	%f1, [_Z5saxpyifPfS__param_1];
	ld.param.u64 	%rd3, [_Z5saxpyifPfS__param_2];
	ld.param.u64 	%rd4, [_Z5saxpyifPfS__param_3];
	cvta.to.global.u64 	%rd1, %rd4;
	cvta.to.global.u64 	%rd2, %rd3;
	mov.u32 	%r13, %ctaid.x;
	mov.u32 	%r14, %ntid.x;
	mov.u32 	%r15, %tid.x;
	mad.lo.s32 	%r29, %r13, %r14, %r15;
	mov.u32 	%r16, %nctaid.x;
	mul.lo.s32 	%r2, %r14, %r16;
	setp.ge.s32 	%p1, %r29, %r12;
	@%p1 bra 	$L__BB0_7;
	add.s32 	%r17, %r29, %r2;
	max.s32 	%r18, %r12, %r17;
	setp.lt.s32 	%p2, %r17, %r12;
	selp.u32 	%r19, 1, 0, %p2;
	add.s32 	%r20, %r17, %r19;
	sub.s32 	%r21, %r18, %r20;
	div.u32 	%r22, %r21, %r2;
	add.s32 	%r3, %r22, %r19;
	and.b32  	%r23, %r3, 3;
	setp.eq.s32 	%p3, %r23, 3;
	@%p3 bra 	$L__BB0_4;
	add.s32 	%r24, %r3, 1;
	and.b32  	%r25, %r24, 3;
	neg.s32 	%r27, %r25;
$L__BB0_3:
	.pragma "nounroll";
	mul.wide.s32 	%rd5, %r29, 4;
	add.s64 	%rd6, %rd1, %rd5;
	add.s64 	%rd7, %rd2, %rd5;
	ld.global.f32 	%f2, [%rd7];
	ld.global.f32 	%f3, [%rd6];
	fma.rn.f32 	%f4, %f1, %f2, %f3;
	st.global.f32 	[%rd6], %f4;
	add.s32 	%r29, %r29, %r2;
	add.s32 	%r27, %r27, 1;
	setp.ne.s32 	%p4, %r27, 0;
	@%p4 bra 	$L__BB0_3;
$L__BB0_4:
	setp.lt.u32 	%p5, %r3, 3;
	@%p5 bra 	$L__BB0_7;
	mul.wide.s32 	%rd11, %r2, 4;
	shl.b32 	%r26, %r2, 2;
$L__BB0_6:
	mul.wide.s32 	%rd8, %r29, 4;
	add.s64 	%rd9, %rd2, %rd8;
	ld.global.f32 	%f5, [%rd9];
	add.s64 	%rd10, %rd1, %rd8;
	ld.global.f32 	%f6, [%rd10];
	fma.rn.f32 	%f7, %f1, %f5, %f6;
	st.global.f32 	[%rd10], %f7;
	add.s64 	%rd12, %rd9, %rd11;
	ld.global.f32 	%f8, [%rd12];
	add.s64 	%rd13, %rd10, %rd11;
	ld.global.f32 	%f9, [%rd13];
	fma.rn.f32 	%f10, %f1, %f8, %f9;
	st.global.f32 	[%rd13], %f10;
	add.s64 	%rd14, %rd12, %rd11;
	ld.global.f32 	%f11, [%rd14];
	add.s64 	%rd15, %rd13, %rd11;
	ld.global.f32 	%f12, [%rd15];
	fma.rn.f32 	%f13, %f1, %f11, %f12;
	st.global.f32 	[%rd15], %f13;
	add.s64 	%rd16, %rd14, %rd11;
	ld.global.f32 	%f14, [%rd16];
	add.s64 	%rd17, %rd15, %rd11;
	ld.global.f32 	%f15, [%rd17];
	fma.rn.f32 	%f16, %f1, %f14, %f15;
	st.global.f32 	[%rd17], %f16;
	add.s32 	%r29, %r26, %r29;
	setp.lt.s32 	%p6, %r29, %r12;
	@%p6 bra 	$L__BB0_6;
$L__BB0_7:
	ret;

}


// ===== COMPILED SASS (sm_100) =====

	.target	sm_100

	.elftype	@"ET_EXEC"


//--------------------- .note.nv.tkinfo           --------------------------
	.section	.note.nv.tkinfo,"",@"SHT_NOTE"
	.sectionflags	@"SHF_NOTE_NV_TKINFO"
	.tkinfo
        /*0018*/ 	.word	0x00000002
        /*0030*/ 	.string	""
        /*0030*/ 	.string	"ptxas"
        /*0030*/ 	.string	"Cuda compilation tools, release 13.0, V13.0.88"
        /*0030*/ 	.string	"Build cuda_13.0.r13.0/compiler.36424714_0"
        /*0030*/ 	.string	"-arch sm_100 -m 64 "



//--------------------- .note.nv.cuinfo           --------------------------
	.section	.note.nv.cuinfo,"",@"SHT_NOTE"
	.sectionflags	@"SHF_NOTE_NV_CUINFO"
        /*0018*/ 	.short	0x0002
        /*001a*/ 	.short	0x0064
        /*001c*/ 	.short	0x0082
	.zero		2


//--------------------- .nv.info                  --------------------------
	.section	.nv.info,"",@"SHT_CUDA_INFO"
	.align	4


	//----- nvinfo : EIATTR_REGCOUNT
	.align		4
        /*0000*/ 	.byte	0x04, 0x2f
        /*0002*/ 	.short	(.L_1 - .L_0)
	.align		4
.L_0:
        /*0004*/ 	.word	index@(_Z5saxpyifPfS_)
        /*0008*/ 	.word	0x00000018


	//----- nvinfo : EIATTR_FRAME_SIZE
	.align		4
.L_1:
        /*000c*/ 	.byte	0x04, 0x11
        /*000e*/ 	.short	(.L_3 - .L_2)
	.align		4
.L_2:
        /*0010*/ 	.word	index@(_Z5saxpyifPfS_)
        /*0014*/ 	.word	0x00000000


	//----- nvinfo : EIATTR_MIN_STACK_SIZE
	.align		4
.L_3:
        /*0018*/ 	.byte	0x04, 0x12
        /*001a*/ 	.short	(.L_5 - .L_4)
	.align		4
.L_4:
        /*001c*/ 	.word	index@(_Z5saxpyifPfS_)
        /*0020*/ 	.word	0x00000000
.L_5:


//--------------------- .nv.compat                --------------------------
	.section	.nv.compat,"",@"SHT_CUDA_COMPAT_INFO"
	.align	4
        /*0000*/ 	.byte	0x02, 0x09, 0x00, 0x00, 0x02, 0x02, 0x01, 0x00, 0x02, 0x05, 0x05, 0x00, 0x03, 0x07, 0x01, 0x01
        /*0010*/ 	.byte	0x02, 0x03, 0x00, 0x00, 0x02, 0x06, 0x01, 0x00, 0x04, 0x0b, 0x08, 0x00, 0x09, 0x00, 0x00, 0x00
        /*0020*/ 	.byte	0x00, 0x00, 0x00, 0x00


//--------------------- .nv.info._Z5saxpyifPfS_   --------------------------
	.section	.nv.info._Z5saxpyifPfS_,"",@"SHT_CUDA_INFO"
	.sectionflags	@""
	.align	4


	//----- nvinfo : EIATTR_CUDA_API_VERSION
	.align		4
        /*0000*/ 	.byte	0x04, 0x37
        /*0002*/ 	.short	(.L_7 - .L_6)
.L_6:
        /*0004*/ 	.word	0x00000082


	//----- nvinfo : EIATTR_KPARAM_INFO
	.align		4
.L_7:
        /*0008*/ 	.byte	0x04, 0x17
        /*000a*/ 	.short	(.L_9 - .L_8)
.L_8:
        /*000c*/ 	.word	0x00000000
        /*0010*/ 	.short	0x0003
        /*0012*/ 	.short	0x0010
        /*0014*/ 	.byte	0x00, 0xf5, 0x21, 0x00


	//----- nvinfo : EIATTR_KPARAM_INFO
	.align		4
.L_9:
        /*0018*/ 	.byte	0x04, 0x17
        /*001a*/ 	.short	(.L_11 - .L_10)
.L_10:
        /*001c*/ 	.word	0x00000000
        /*0020*/ 	.short	0x0002
        /*0022*/ 	.short	0x0008
        /*0024*/ 	.byte	0x00, 0xf5, 0x21, 0x00


	//----- nvinfo : EIATTR_KPARAM_INFO
	.align		4
.L_11:
        /*0028*/ 	.byte	0x04, 0x17
        /*002a*/ 	.short	(.L_13 - .L_12)
.L_12:
        /*002c*/ 	.word	0x00000000
        /*0030*/ 	.short	0x0001
        /*0032*/ 	.short	0x0004
        /*0034*/ 	.byte	0x00, 0xf0, 0x11, 0x00


	//----- nvinfo : EIATTR_KPARAM_INFO
	.align		4
.L_13:
        /*0038*/ 	.byte	0x04, 0x17
        /*003a*/ 	.short	(.L_15 - .L_14)
.L_14:
        /*003c*/ 	.word	0x00000000
        /*0040*/ 	.short	0x0000
        /*0042*/ 	.short	0x0000
        /*0044*/ 	.byte	0x00, 0xf0, 0x11, 0x00


	//----- nvinfo : EIATTR_SPARSE_MMA_MASK
	.align		4
.L_15:
        /*0048*/ 	.byte	0x03, 0x50
        /*004a*/ 	.short	0x0000


	//----- nvinfo : EIATTR_MAXREG_COUNT
	.align		4
        /*004c*/ 	.byte	0x03, 0x1b
        /*004e*/ 	.short	0x00ff


	//----- nvinfo : EIATTR_MERCURY_ISA_VERSION
	.align		4
        /*0050*/ 	.byte	0x03, 0x5f
        /*0052*/ 	.short	0x0101


	//----- nvinfo : EIATTR_VRC_CTA_INIT_COUNT
	.align		4
        /*0054*/ 	.byte	0x02, 0x4a
	.zero		1
	.zero		1


	//----- nvinfo : EIATTR_EXIT_INSTR_OFFSETS
	.align		4
        /*0058*/ 	.byte	0x04, 0x1c
        /*005a*/ 	.short	(.L_17 - .L_16)


	//   ....[0]....
.L_16:
        /*005c*/ 	.word	0x00000090


	//   ....[1]....
        /*0060*/ 	.word	0x000003a0


	//   ....[2]....
        /*0064*/ 	.word	0x00000580


	//----- nvinfo : EIATTR_CRS_STACK_SIZE
	.align		4
.L_17:
        /*0068*/ 	.byte	0x04, 0x1e
        /*006a*/ 	.short	(.L_19 - .L_18)
.L_18:
        /*006c*/ 	.word	0x00000000


	//----- nvinfo : EIATTR_CBANK_PARAM_SIZE
	.align		4
.L_19:
        /*0070*/ 	.byte	0x03, 0x19
        /*0072*/ 	.short	0x0018


	//----- nvinfo : EIATTR_PARAM_CBANK
	.align		4
        /*0074*/ 	.byte	0x04, 0x0a
        /*0076*/ 	.short	(.L_21 - .L_20)
	.align		4
.L_20:
        /*0078*/ 	.word	index@(.nv.constant0._Z5saxpyifPfS_)
        /*007c*/ 	.short	0x0380
        /*007e*/ 	.short	0x0018


	//----- nvinfo : EIATTR_SW_WAR
	.align		4
.L_21:
        /*0080*/ 	.byte	0x04, 0x36
        /*0082*/ 	.short	(.L_23 - .L_22)
.L_22:
        /*0084*/ 	.word	0x00000008
.L_23:


//--------------------- .nv.callgraph             --------------------------
	.section	.nv.callgraph,"",@"SHT_CUDA_CALLGRAPH"
	.align	4
	.sectionentsize	8
	.align		4
        /*0000*/ 	.word	0x00000000
	.align		4
        /*0004*/ 	.word	0xffffffff
	.align		4
        /*0008*/ 	.word	0x00000000
	.align		4
        /*000c*/ 	.word	0xfffffffe
	.align		4
        /*0010*/ 	.word	0x00000000
	.align		4
        /*0014*/ 	.word	0xfffffffd
	.align		4
        /*0018*/ 	.word	0x00000000
	.align		4
        /*001c*/ 	.word	0xfffffffc


//--------------------- .text._Z5saxpyifPfS_      --------------------------
	.section	.text._Z5saxpyifPfS_,"ax",@progbits
	.align	128
        .global         _Z5saxpyifPfS_
        .type           _Z5saxpyifPfS_,@function
        .size           _Z5saxpyifPfS_,(.L_x_5 - _Z5saxpyifPfS_)
        .other          _Z5saxpyifPfS_,@"STO_CUDA_ENTRY STV_DEFAULT"
_Z5saxpyifPfS_:
.text._Z5saxpyifPfS_:
[----:B------:R-:W-:Y:S01]  /*0000*/  LDC R1, c[0x0][0x37c] ;  /* 0x0000df00ff017b82 */ /* 0x000fe20000000800 */
[----:B------:R-:W0:Y:S07]  /*0010*/  S2R R3, SR_TID.X ;  /* 0x0000000000037919 */ /* 0x000e2e0000002100 */
[----:B------:R-:W0:Y:S01]  /*0020*/  S2UR UR4, SR_CTAID.X ;  /* 0x00000000000479c3 */ /* 0x000e220000002500 */
[----:B------:R-:W1:Y:S07]  /*0030*/  LDCU UR6, c[0x0][0x380] ;  /* 0x00007000ff0677ac */ /* 0x000e6e0008000800 */
[----:B------:R-:W0:Y:S01]  /*0040*/  LDC R0, c[0x0][0x360] ;  /* 0x0000d800ff007b82 */ /* 0x000e220000000800 */
[----:B------:R-:W2:Y:S01]  /*0050*/  LDCU UR5, c[0x0][0x370] ;  /* 0x00006e00ff0577ac */ /* 0x000ea20008000800 */
[----:B0-----:R-:W-:-:S02]  /*0060*/  IMAD R3, R0, UR4, R3 ;  /* 0x0000000400037c24 */ /* 0x001fc4000f8e0203 */
[----:B--2---:R-:W-:-:S03]  /*0070*/  IMAD R0, R0, UR5, RZ ;  /* 0x0000000500007c24 */ /* 0x004fc6000f8e02ff */
[----:B-1----:R-:W-:-:S13]  /*0080*/  ISETP.GE.AND P0, PT, R3, UR6, PT ;  /* 0x0000000603007c0c */ /* 0x002fda000bf06270 */
[----:B------:R-:W-:Y:S05]  /*0090*/  @P0 EXIT ;  /* 0x000000000000094d */ /* 0x000fea0003800000 */
[----:B------:R-:W0:Y:S01]  /*00a0*/  I2F.U32.RP R8, R0 ;  /* 0x0000000000087306 */ /* 0x000e220000209000 */
[C---:B------:R-:W-:Y:S01]  /*00b0*/  IMAD.IADD R2, R0.reuse, 0x1, R3 ;  /* 0x0000000100027824 */ /* 0x040fe200078e0203 */
[----:B------:R-:W-:Y:S01]  /*00c0*/  IADD3 R9, PT, PT, RZ, -R0, RZ ;  /* 0x80000000ff097210 */ /* 0x000fe20007ffe0ff */
[----:B------:R-:W1:Y:S01]  /*00d0*/  LDCU UR8, c[0x0][0x384] ;  /* 0x00007080ff0877ac */ /* 0x000e620008000800 */
[----:B------:R-:W-:Y:S01]  /*00e0*/  ISETP.NE.U32.AND P2, PT, R0, RZ, PT ;  /* 0x000000ff0000720c */ /* 0x000fe20003f45070 */
[----:B------:R-:W-:Y:S01]  /*00f0*/  BSSY.RECONVERGENT B0, `(.L_x_0) ;  /* 0x000002a000007945 */ /* 0x000fe20003800200 */
[C---:B------:R-:W-:Y:S01]  /*0100*/  ISETP.GE.AND P0, PT, R2.reuse, UR6, PT ;  /* 0x0000000602007c0c */ /* 0x040fe2000bf06270 */
[----:B------:R-:W2:Y:S01]  /*0110*/  LDCU.64 UR4, c[0x0][0x358] ;  /* 0x00006b00ff0477ac */ /* 0x000ea20008000a00 */
[----:B------:R-:W-:Y:S02]  /*0120*/  VIMNMX R7, PT, PT, R2, UR6, !PT ;  /* 0x0000000602077c48 */ /* 0x000fe4000ffe0100 */
[----:B------:R-:W-:Y:S01]  /*0130*/  SEL R6, RZ, 0x1, P0 ;  /* 0x00000001ff067807 */ /* 0x000fe20000000000 */
[----:B------:R-:W3:Y:S03]  /*0140*/  LDCU UR7, c[0x0][0x384] ;  /* 0x00007080ff0777ac */ /* 0x000ee60008000800 */
[----:B------:R-:W-:Y:S01]  /*0150*/  IADD3 R7, PT, PT, R7, -R2, -R6 ;  /* 0x8000000207077210 */ /* 0x000fe20007ffe806 */
[----:B0-----:R-:W0:Y:S02]  /*0160*/  MUFU.RCP R8, R8 ;  /* 0x0000000800087308 */ /* 0x001e240000001000 */
[----:B0-----:R-:W-:-:S06]  /*0170*/  IADD3 R4, PT, PT, R8, 0xffffffe, RZ ;  /* 0x0ffffffe08047810 */ /* 0x001fcc0007ffe0ff */
[----:B------:R0:W4:Y:S02]  /*0180*/  F2I.FTZ.U32.TRUNC.NTZ R5, R4 ;  /* 0x0000000400057305 */ /* 0x000124000021f000 */
[----:B0-----:R-:W-:Y:S02]  /*0190*/  HFMA2 R4, -RZ, RZ, 0, 0 ;  /* 0x00000000ff047431 */ /* 0x001fe400000001ff */
[----:B----4-:R-:W-:-:S04]  /*01a0*/  IMAD R9, R9, R5, RZ ;  /* 0x0000000509097224 */ /* 0x010fc800078e02ff */
[----:B------:R-:W-:-:S06]  /*01b0*/  IMAD.HI.U32 R8, R5, R9, R4 ;  /* 0x0000000905087227 */ /* 0x000fcc00078e0004 */
[----:B------:R-:W-:-:S05]  /*01c0*/  IMAD.HI.U32 R5, R8, R7, RZ ;  /* 0x0000000708057227 */ /* 0x000fca00078e00ff */
[----:B------:R-:W-:-:S05]  /*01d0*/  IADD3 R2, PT, PT, -R5, RZ, RZ ;  /* 0x000000ff05027210 */ /* 0x000fca0007ffe1ff */
[----:B------:R-:W-:-:S05]  /*01e0*/  IMAD R7, R0, R2, R7 ;  /* 0x0000000200077224 */ /* 0x000fca00078e0207 */
[----:B------:R-:W-:-:S13]  /*01f0*/  ISETP.GE.U32.AND P0, PT, R7, R0, PT ;  /* 0x000000000700720c */ /* 0x000fda0003f06070 */
[----:B------:R-:W-:Y:S01]  /*0200*/  @P0 IMAD.IADD R7, R7, 0x1, -R0 ;  /* 0x0000000107070824 */ /* 0x000fe200078e0a00 */
[----:B------:R-:W-:-:S04]  /*0210*/  @P0 IADD3 R5, PT, PT, R5, 0x1, RZ ;  /* 0x0000000105050810 */ /* 0x000fc80007ffe0ff */
[----:B------:R-:W-:-:S13]  /*0220*/  ISETP.GE.U32.AND P1, PT, R7, R0, PT ;  /* 0x000000000700720c */ /* 0x000fda0003f26070 */
[----:B------:R-:W-:Y:S02]  /*0230*/  @P1 IADD3 R5, PT, PT, R5, 0x1, RZ ;  /* 0x0000000105051810 */ /* 0x000fe40007ffe0ff */
[----:B------:R-:W-:-:S05]  /*0240*/  @!P2 LOP3.LUT R5, RZ, R0, RZ, 0x33, !PT ;  /* 0x00000000ff05a212 */ /* 0x000fca00078e33ff */
[----:B------:R-:W-:-:S05]  /*0250*/  IMAD.IADD R2, R6, 0x1, R5 ;  /* 0x0000000106027824 */ /* 0x000fca00078e0205 */
[C---:B------:R-:W-:Y:S02]  /*0260*/  LOP3.LUT R4, R2.reuse, 0x3, RZ, 0xc0, !PT ;  /* 0x0000000302047812 */ /* 0x040fe400078ec0ff */
[----:B------:R-:W-:Y:S02]  /*0270*/  ISETP.GE.U32.AND P1, PT, R2, 0x3, PT ;  /* 0x000000030200780c */ /* 0x000fe40003f26070 */
[----:B------:R-:W-:-:S13]  /*0280*/  ISETP.NE.AND P0, PT, R4, 0x3, PT ;  /* 0x000000030400780c */ /* 0x000fda0003f05270 */
[----:B-123--:R-:W-:Y:S05]  /*0290*/  @!P0 BRA `(.L_x_1) ;  /* 0x00000000003c8947 */ /* 0x00efea0003800000 */
[----:B------:R-:W0:Y:S01]  /*02a0*/  LDC.64 R8, c[0x0][0x390] ;  /* 0x0000e400ff087b82 */ /* 0x000e220000000a00 */
[----:B------:R-:W-:-:S04]  /*02b0*/  IADD3 R2, PT, PT, R2, 0x1, RZ ;  /* 0x0000000102027810 */ /* 0x000fc80007ffe0ff */
[----:B------:R-:W-:-:S03]  /*02c0*/  LOP3.LUT R2, R2, 0x3, RZ, 0xc0, !PT ;  /* 0x0000000302027812 */ /* 0x000fc600078ec0ff */
[----:B------:R-:W1:Y:S01]  /*02d0*/  LDC.64 R10, c[0x0][0x388] ;  /* 0x0000e200ff0a7b82 */ /* 0x000e620000000a00 */
[----:B------:R-:W-:-:S07]  /*02e0*/  IADD3 R2, PT, PT, -R2, RZ, RZ ;  /* 0x000000ff02027210 */ /* 0x000fce0007ffe1ff */
.L_x_2:
[----:B-1----:R-:W-:-:S04]  /*02f0*/  IMAD.WIDE R6, R3, 0x4, R10 ;  /* 0x0000000403067825 */ /* 0x002fc800078e020a */
[----:B0-2---:R-:W-:Y:S02]  /*0300*/  IMAD.WIDE R4, R3, 0x4, R8 ;  /* 0x0000000403047825 */ /* 0x005fe400078e0208 */
[----:B------:R-:W2:Y:S04]  /*0310*/  LDG.E R6, desc[UR4][R6.64] ;  /* 0x0000000406067981 */ /* 0x000ea8000c1e1900 */
[----:B------:R-:W2:Y:S01]  /*0320*/  LDG.E R13, desc[UR4][R4.64] ;  /* 0x00000004040d7981 */ /* 0x000ea2000c1e1900 */
[----:B------:R-:W-:Y:S01]  /*0330*/  VIADD R2, R2, 0x1 ;  /* 0x0000000102027836 */ /* 0x000fe20000000000 */
[----:B------:R-:W-:-:S04]  /*0340*/  IADD3 R3, PT, PT, R0, R3, RZ ;  /* 0x0000000300037210 */ /* 0x000fc80007ffe0ff */
[----:B------:R-:W-:Y:S01]  /*0350*/  ISETP.NE.AND P0, PT, R2, RZ, PT ;  /* 0x000000ff0200720c */ /* 0x000fe20003f05270 */
[----:B--2---:R-:W-:-:S05]  /*0360*/  FFMA R13, R6, UR7, R13 ;  /* 0x00000007060d7c23 */ /* 0x004fca000800000d */
[----:B------:R2:W-:Y:S07]  /*0370*/  STG.E desc[UR4][R4.64], R13 ;  /* 0x0000000d04007986 */ /* 0x0005ee000c101904 */
[----:B------:R-:W-:Y:S05]  /*0380*/  @P0 BRA `(.L_x_2) ;  /* 0xfffffffc00d80947 */ /* 0x000fea000383ffff */
.L_x_1:
[----:B------:R-:W-:Y:S05]  /*0390*/  BSYNC.RECONVERGENT B0 ;  /* 0x0000000000007941 */ /* 0x000fea0003800200 */
.L_x_0:
[----:B------:R-:W-:Y:S05]  /*03a0*/  @!P1 EXIT ;  /* 0x000000000000994d */ /* 0x000fea0003800000 */
.L_x_3:
[----:B-12---:R-:W0:Y:S08]  /*03b0*/  LDC.64 R4, c[0x0][0x388] ;  /* 0x0000e200ff047b82 */ /* 0x006e300000000a00 */
[----:B------:R-:W1:Y:S01]  /*03c0*/  LDC.64 R6, c[0x0][0x390] ;  /* 0x0000e400ff067b82 */ /* 0x000e620000000a00 */
[----:B0-----:R-:W-:-:S05]  /*03d0*/  IMAD.WIDE R12, R3, 0x4, R4 ;  /* 0x00000004030c7825 */ /* 0x001fca00078e0204 */
[----:B------:R-:W2:Y:S01]  /*03e0*/  LDG.E R2, desc[UR4][R12.64] ;  /* 0x000000040c027981 */ /* 0x000ea2000c1e1900 */
[----:B-1----:R-:W-:-:S05]  /*03f0*/  IMAD.WIDE R14, R3, 0x4, R6 ;  /* 0x00000004030e7825 */ /* 0x002fca00078e0206 */
[----:B------:R-:W2:Y:S01]  /*0400*/  LDG.E R5, desc[UR4][R14.64] ;  /* 0x000000040e057981 */ /* 0x000ea2000c1e1900 */
[----:B------:R-:W-:-:S04]  /*0410*/  IMAD.WIDE R6, R0, 0x4, R14 ;  /* 0x0000000400067825 */ /* 0x000fc800078e020e */
[----:B--2---:R-:W-:Y:S01]  /*0420*/  FFMA R17, R2, UR8, R5 ;  /* 0x0000000802117c23 */ /* 0x004fe20008000005 */
[----:B------:R-:W-:-:S04]  /*0430*/  IMAD.WIDE R4, R0, 0x4, R12 ;  /* 0x0000000400047825 */ /* 0x000fc800078e020c */
[----:B------:R0:W-:Y:S04]  /*0440*/  STG.E desc[UR4][R14.64], R17 ;  /* 0x000000110e007986 */ /* 0x0001e8000c101904 */
[----:B------:R-:W2:Y:S04]  /*0450*/  LDG.E R2, desc[UR4][R4.64] ;  /* 0x0000000404027981 */ /* 0x000ea8000c1e1900 */
[----:B------:R-:W2:Y:S01]  /*0460*/  LDG.E R9, desc[UR4][R6.64] ;  /* 0x0000000406097981 */ /* 0x000ea2000c1e1900 */
[----:B------:R-:W-:-:S04]  /*0470*/  IMAD.WIDE R10, R0, 0x4, R6 ;  /* 0x00000004000a7825 */ /* 0x000fc800078e0206 */
[----:B--2---:R-:W-:Y:S01]  /*0480*/  FFMA R19, R2, UR8, R9 ;  /* 0x0000000802137c23 */ /* 0x004fe20008000009 */
[----:B------:R-:W-:-:S04]  /*0490*/  IMAD.WIDE R8, R0, 0x4, R4 ;  /* 0x0000000400087825 */ /* 0x000fc800078e0204 */
[----:B------:R1:W-:Y:S04]  /*04a0*/  STG.E desc[UR4][R6.64], R19 ;  /* 0x0000001306007986 */ /* 0x0003e8000c101904 */
[----:B------:R-:W2:Y:S04]  /*04b0*/  LDG.E R2, desc[UR4][R8.64] ;  /* 0x0000000408027981 */ /* 0x000ea8000c1e1900 */
[----:B------:R-:W2:Y:S01]  /*04c0*/  LDG.E R13, desc[UR4][R10.64] ;  /* 0x000000040a0d7981 */ /* 0x000ea2000c1e1900 */
[----:B0-----:R-:W-:-:S04]  /*04d0*/  IMAD.WIDE R14, R0, 0x4, R10 ;  /* 0x00000004000e7825 */ /* 0x001fc800078e020a */
[----:B--2---:R-:W-:Y:S01]  /*04e0*/  FFMA R21, R2, UR8, R13 ;  /* 0x0000000802157c23 */ /* 0x004fe2000800000d */
[----:B------:R-:W-:-:S04]  /*04f0*/  IMAD.WIDE R12, R0, 0x4, R8 ;  /* 0x00000004000c7825 */ /* 0x000fc800078e0208 */
[----:B------:R1:W-:Y:S04]  /*0500*/  STG.E desc[UR4][R10.64], R21 ;  /* 0x000000150a007986 */ /* 0x0003e8000c101904 */
[----:B------:R-:W2:Y:S04]  /*0510*/  LDG.E R12, desc[UR4][R12.64] ;  /* 0x000000040c0c7981 */ /* 0x000ea8000c1e1900 */
[----:B------:R-:W2:Y:S01]  /*0520*/  LDG.E R5, desc[UR4][R14.64] ;  /* 0x000000040e057981 */ /* 0x000ea2000c1e1900 */
[----:B------:R-:W-:-:S04]  /*0530*/  LEA R3, R0, R3, 0x2 ;  /* 0x0000000300037211 */ /* 0x000fc800078e10ff */
[----:B------:R-:W-:Y:S01]  /*0540*/  ISETP.GE.AND P0, PT, R3, UR6, PT ;  /* 0x0000000603007c0c */ /* 0x000fe2000bf06270 */
[----:B--2---:R-:W-:-:S05]  /*0550*/  FFMA R5, R12, UR8, R5 ;  /* 0x000000080c057c23 */ /* 0x004fca0008000005 */
[----:B------:R1:W-:Y:S07]  /*0560*/  STG.E desc[UR4][R14.64], R5 ;  /* 0x000000050e007986 */ /* 0x0003ee000c101904 */
[----:B------:R-:W-:Y:S05]  /*0570*/  @!P0 BRA `(.L_x_3) ;  /* 0xfffffffc008c8947 */ /* 0x000fea000383ffff */
[----:B------:R-:W-:Y:S05]  /*0580*/  EXIT ;  /* 0x000000000000794d */ /* 0x000fea0003800000 */
.L_x_4:
[----:B------:R-:W-:-:S00]  /*0590*/  BRA `(.L_x_4) ;  /* 0xfffffffc00fc7947 */ /* 0x000fc0000383ffff */
[----:B------:R-:W-:-:S00]  /*05a0*/  NOP ;  /* 0x0000000000007918 */ /* 0x000fc00000000000 */
        /* <DEDUP_REMOVED lines=13> */
.L_x_5:


//--------------------- .nv.shared.reserved.0     --------------------------
	.section	.nv.shared.reserved.0,"aw",@nobits
	.weak		__nv_reservedSMEM_offset_0_alias
	.size		__nv_reservedSMEM_offset_0_alias, 0, 64
	.other		__nv_reservedSMEM_offset_0_alias,@"STO_CUDA_RESERVED_SHARED STV_DEFAULT"
__nv_reservedSMEM_offset_0_alias:
	.zero		0
	.zero		64


//--------------------- .nv.constant0._Z5saxpyifPfS_ --------------------------
	.section	.nv.constant0._Z5saxpyifPfS_,"a",@progbits
	.sectionflags	@""
	.align	4
.nv.constant0._Z5saxpyifPfS_:
	.zero		920


//--------------------- SYMBOLS --------------------------

	.type		.nv.reservedSmem.offset0,@object
	.size		.nv.reservedSmem.offset0,0x4
